//
// Generated by NVIDIA NVVM Compiler
//
// Compiler Build ID: CL-36424714
// Cuda compilation tools, release 13.0, V13.0.88
// Based on NVVM 20.0.0
//

.version 9.0
.target sm_100
.address_size 64

	// .globl	_Z3gpuv
.extern .func  (.param .b32 func_retval0) vprintf
(
	.param .b64 vprintf_param_0,
	.param .b64 vprintf_param_1
)
;
.global .align 1 .b8 $str[11] = {104, 101, 108, 108, 111, 32, 103, 112, 117, 10};

.visible .entry _Z3gpuv()
{
	.reg .b32 	%r<3>;
	.reg .b64 	%rd<3>;

	mov.u64 	%rd1, $str;
	cvta.global.u64 	%rd2, %rd1;
	{ // callseq 0, 0
	.param .b64 param0;
	st.param.b64 	[param0], %rd2;
	.param .b64 param1;
	st.param.b64 	[param1], 0;
	.param .b32 retval0;
	call.uni (retval0), 
	vprintf, 
	(
	param0, 
	param1
	);
	ld.param.b32 	%r1, [retval0];
	} // callseq 0
	ret;

}


// ===== COMPILED SASS (sm_100) =====

	.target	sm_100

	.elftype	@"ET_EXEC"


//--------------------- .note.nv.tkinfo           --------------------------
	.section	.note.nv.tkinfo,"",@"SHT_NOTE"
	.sectionflags	@"SHF_NOTE_NV_TKINFO"
	.tkinfo
        /*0018*/ 	.word	0x00000002
        /*0030*/ 	.string	""
        /*0030*/ 	.string	"ptxas"
        /*0030*/ 	.string	"Cuda compilation tools, release 13.0, V13.0.88"
        /*0030*/ 	.string	"Build cuda_13.0.r13.0/compiler.36424714_0"
        /*0030*/ 	.string	"-arch sm_100 -m 64 "



//--------------------- .note.nv.cuinfo           --------------------------
	.section	.note.nv.cuinfo,"",@"SHT_NOTE"
	.sectionflags	@"SHF_NOTE_NV_CUINFO"
        /*0018*/ 	.short	0x0002
        /*001a*/ 	.short	0x0064
        /*001c*/ 	.short	0x0082
	.zero		2


//--------------------- .nv.info                  --------------------------
	.section	.nv.info,"",@"SHT_CUDA_INFO"
	.align	4


	//----- nvinfo : EIATTR_REGCOUNT
	.align		4
        /*0000*/ 	.byte	0x04, 0x2f
        /*0002*/ 	.short	(.L_2 - .L_1)
	.align		4
.L_1:
        /*0004*/ 	.word	index@(_Z3gpuv)
        /*0008*/ 	.word	0x00000018


	//----- nvinfo : EIATTR_FRAME_SIZE
	.align		4
.L_2:
        /*000c*/ 	.byte	0x04, 0x11
        /*000e*/ 	.short	(.L_4 - .L_3)
	.align		4
.L_3:
        /*0010*/ 	.word	index@(_Z3gpuv)
        /*0014*/ 	.word	0x00000000


	//----- nvinfo : EIATTR_MIN_STACK_SIZE
	.align		4
.L_4:
        /*0018*/ 	.byte	0x04, 0x12
        /*001a*/ 	.short	(.L_6 - .L_5)
	.align		4
.L_5:
        /*001c*/ 	.word	index@(_Z3gpuv)
        /*0020*/ 	.word	0x00000000
.L_6:


//--------------------- .nv.compat                --------------------------
	.section	.nv.compat,"",@"SHT_CUDA_COMPAT_INFO"
	.align	4
        /*0000*/ 	.byte	0x02, 0x09, 0x00, 0x00, 0x02, 0x02, 0x01, 0x00, 0x02, 0x05, 0x05, 0x00, 0x03, 0x07, 0x01, 0x01
        /*0010*/ 	.byte	0x02, 0x03, 0x00, 0x00, 0x02, 0x06, 0x01, 0x00, 0x04, 0x0b, 0x08, 0x00, 0x09, 0x00, 0x00, 0x00
        /*0020*/ 	.byte	0x00, 0x00, 0x00, 0x00


//--------------------- .nv.info._Z3gpuv          --------------------------
	.section	.nv.info._Z3gpuv,"",@"SHT_CUDA_INFO"
	.sectionflags	@""
	.align	4


	//----- nvinfo : EIATTR_CUDA_API_VERSION
	.align		4
        /*0000*/ 	.byte	0x04, 0x37
        /*0002*/ 	.short	(.L_8 - .L_7)
.L_7:
        /*0004*/ 	.word	0x00000082


	//----- nvinfo : EIATTR_SPARSE_MMA_MASK
	.align		4
.L_8:
        /*0008*/ 	.byte	0x03, 0x50
        /*000a*/ 	.short	0x0000


	//----- nvinfo : EIATTR_MAXREG_COUNT
	.align		4
        /*000c*/ 	.byte	0x03, 0x1b
        /*000e*/ 	.short	0x00ff


	//----- nvinfo : EIATTR_EXTERNS
	.align		4
        /*0010*/ 	.byte	0x04, 0x0f
        /*0012*/ 	.short	(.L_10 - .L_9)


	//   ....[0]....
	.align		4
.L_9:
        /*0014*/ 	.word	index@(vprintf)


	//----- nvinfo : EIATTR_MERCURY_ISA_VERSION
	.align		4
.L_10:
        /*0018*/ 	.byte	0x03, 0x5f
        /*001a*/ 	.short	0x0101


	//----- nvinfo : EIATTR_VRC_CTA_INIT_COUNT
	.align		4
        /*001c*/ 	.byte	0x02, 0x4a
	.zero		1
	.zero		1


	//----- nvinfo : EIATTR_SYSCALL_OFFSETS
	.align		4
        /*0020*/ 	.byte	0x04, 0x46
        /*0022*/ 	.short	(.L_12 - .L_11)


	//   ....[0]....
.L_11:
        /*0024*/ 	.word	0x00000080


	//----- nvinfo : EIATTR_EXIT_INSTR_OFFSETS
	.align		4
.L_12:
        /*0028*/ 	.byte	0x04, 0x1c
        /*002a*/ 	.short	(.L_14 - .L_13)


	//   ....[0]....
.L_13:
        /*002c*/ 	.word	0x00000090


	//----- nvinfo : EIATTR_SW_WAR
	.align		4
.L_14:
        /*0030*/ 	.byte	0x04, 0x36
        /*0032*/ 	.short	(.L_16 - .L_15)
.L_15:
        /*0034*/ 	.word	0x00000008
.L_16:


//--------------------- .nv.callgraph             --------------------------
	.section	.nv.callgraph,"",@"SHT_CUDA_CALLGRAPH"
	.align	4
	.sectionentsize	8
	.align		4
        /*0000*/ 	.word	0x00000000
	.align		4
        /*0004*/ 	.word	0xffffffff
	.align		4
        /*0008*/ 	.word	index@(_Z3gpuv)
	.align		4
        /*000c*/ 	.word	index@(vprintf)
	.align		4
        /*0010*/ 	.word	0x00000000
	.align		4
        /*0014*/ 	.word	0xfffffffe
	.align		4
        /*0018*/ 	.word	0x00000000
	.align		4
        /*001c*/ 	.word	0xfffffffd
	.align		4
        /*0020*/ 	.word	0x00000000
	.align		4
        /*0024*/ 	.word	0xfffffffc


//--------------------- .nv.constant4             --------------------------
	.section	.nv.constant4,"a",@progbits
	.align	8
	.align		8
.nv.constant4:
        /*0000*/ 	.dword	vprintf
	.align		8
        /*0008*/ 	.dword	$str


//--------------------- .text._Z3gpuv             --------------------------
	.section	.text._Z3gpuv,"ax",@progbits
	.align	128
        .global         _Z3gpuv
        .type           _Z3gpuv,@function
        .size           _Z3gpuv,(.L_x_2 - _Z3gpuv)
        .other          _Z3gpuv,@"STO_CUDA_ENTRY STV_DEFAULT"
_Z3gpuv:
.text._Z3gpuv:
[----:B------:R-:W0:Y:S01]  /*0000*/  LDC R1, c[0x0][0x37c] ;  /* 0x0000df00ff017b82 */ /* 0x000e220000000800 */
[----:B------:R-:W-:Y:S01]  /*0010*/  MOV R0, 0x0 ;  /* 0x0000000000007802 */ /* 0x000fe20000000f00 */
[----:B------:R-:W1:Y:S01]  /*0020*/  LDCU.64 UR4, c[0x4][0x8] ;  /* 0x01000100ff0477ac */ /* 0x000e620008000a00 */
[----:B------:R-:W-:-:S05]  /*0030*/  CS2R R6, SRZ ;  /* 0x0000000000067805 */ /* 0x000fca000001ff00 */
[----:B------:R2:W3:Y:S01]  /*0040*/  LDC.64 R2, c[0x4][R0] ;  /* 0x0100000000027b82 */ /* 0x0004e20000000a00 */
[----:B-1----:R-:W-:Y:S02]  /*0050*/  IMAD.U32 R4, RZ, RZ, UR4 ;  /* 0x00000004ff047e24 */ /* 0x002fe4000f8e00ff */
[----:B--2---:R-:W-:-:S07]  /*0060*/  IMAD.U32 R5, RZ, RZ, UR5 ;  /* 0x00000005ff057e24 */ /* 0x004fce000f8e00ff */
[----:B------:R-:W-:-:S07]  /*0070*/  LEPC R20, `(.L_x_0) ;  /* 0x000000001014794e */ /* 0x000fce0000000000 */
[----:B0--3--:R-:W-:Y:S05]  /*0080*/  CALL.ABS.NOINC R2 ;  /* 0x0000000002007343 */ /* 0x009fea0003c00000 */
.L_x_0:
[----:B------:R-:W-:Y:S05]  /*0090*/  EXIT ;  /* 0x000000000000794d */ /* 0x000fea0003800000 */
.L_x_1:
[----:B------:R-:W-:-:S00]  /*00a0*/  BRA `(.L_x_1) ;  /* 0xfffffffc00fc7947 */ /* 0x000fc0000383ffff */
[----:B------:R-:W-:-:S00]  /*00b0*/  NOP ;  /* 0x0000000000007918 */ /* 0x000fc00000000000 */
        /* <DEDUP_REMOVED lines=12> */
.L_x_2:


//--------------------- .nv.global.init           --------------------------
	.section	.nv.global.init,"aw",@progbits
.nv.global.init:
	.type		$str,@object
	.size		$str,(.L_0 - $str)
$str:
        /*0000*/ 	.byte	0x68, 0x65, 0x6c, 0x6c, 0x6f, 0x20, 0x67, 0x70, 0x75, 0x0a, 0x00
.L_0:


//--------------------- .nv.shared.reserved.0     --------------------------
	.section	.nv.shared.reserved.0,"aw",@nobits
	.weak		__nv_reservedSMEM_offset_0_alias
	.size		__nv_reservedSMEM_offset_0_alias, 0, 64
	.other		__nv_reservedSMEM_offset_0_alias,@"STO_CUDA_RESERVED_SHARED STV_DEFAULT"
__nv_reservedSMEM_offset_0_alias:
	.zero		0
	.zero		64


//--------------------- .nv.constant0._Z3gpuv     --------------------------
	.section	.nv.constant0._Z3gpuv,"a",@progbits
	.sectionflags	@""
	.align	4
.nv.constant0._Z3gpuv:
	.zero		896


//--------------------- SYMBOLS --------------------------

	.type		.nv.reservedSmem.offset0,@object
	.size		.nv.reservedSmem.offset0,0x4
	.type		vprintf,@function
